	.headerflags	@"EF_CUDA_TEXMODE_UNIFIED EF_CUDA_64BIT_ADDRESS EF_CUDA_ACCELERATORS EF_CUDA_SM90 EF_CUDA_VIRTUAL_SM(EF_CUDA_SM90)"
	.elftype	@"ET_EXEC"


//--------------------- .nv.info                  --------------------------
	.section	.nv.info,"",@"SHT_CUDA_INFO"
	.align	4


	//----- nvinfo : EIATTR_REGCOUNT
	.align		4
        /*0000*/ 	.byte	0x04, 0x2f
        /*0002*/ 	.short	(.L_1 - .L_0)
	.align		4
.L_0:
        /*0004*/ 	.word	index@(triton_poi_fused__to_copy_41)
        /*0008*/ 	.word	0x0000000a


	//----- nvinfo : EIATTR_MIN_STACK_SIZE
	.align		4
.L_1:
        /*000c*/ 	.byte	0x04, 0x12
        /*000e*/ 	.short	(.L_3 - .L_2)
	.align		4
.L_2:
        /*0010*/ 	.word	index@(triton_poi_fused__to_copy_41)
        /*0014*/ 	.word	0x00000000


	//----- nvinfo : EIATTR_FRAME_SIZE
	.align		4
.L_3:
        /*0018*/ 	.byte	0x04, 0x11
        /*001a*/ 	.short	(.L_5 - .L_4)
	.align		4
.L_4:
        /*001c*/ 	.word	index@(triton_poi_fused__to_copy_41)
        /*0020*/ 	.word	0x00000000


	//----- nvinfo : EIATTR_MIN_STACK_SIZE
	.align		4
.L_5:
        /*0024*/ 	.byte	0x04, 0x12
        /*0026*/ 	.short	(.L_7 - .L_6)
	.align		4
.L_6:
        /*0028*/ 	.word	index@(triton_poi_fused__to_copy_41)
        /*002c*/ 	.word	0x00000000
.L_7:


//--------------------- .nv.info.triton_poi_fused__to_copy_41 --------------------------
	.section	.nv.info.triton_poi_fused__to_copy_41,"",@"SHT_CUDA_INFO"
	.sectionflags	@""
	.align	4


	//----- nvinfo : EIATTR_CUDA_API_VERSION
	.align		4
        /*0000*/ 	.byte	0x04, 0x37
        /*0002*/ 	.short	(.L_9 - .L_8)
.L_8:
        /*0004*/ 	.word	0x0000007c


	//----- nvinfo : EIATTR_KPARAM_INFO
	.align		4
.L_9:
        /*0008*/ 	.byte	0x04, 0x17
        /*000a*/ 	.short	(.L_11 - .L_10)
.L_10:
        /*000c*/ 	.word	0x00000000
        /*0010*/ 	.short	0x0001
        /*0012*/ 	.short	0x0008
        /*0014*/ 	.byte	0x00, 0xf0, 0x11, 0x00


	//----- nvinfo : EIATTR_KPARAM_INFO
	.align		4
.L_11:
        /*0018*/ 	.byte	0x04, 0x17
        /*001a*/ 	.short	(.L_13 - .L_12)
.L_12:
        /*001c*/ 	.word	0x00000000
        /*0020*/ 	.short	0x0000
        /*0022*/ 	.short	0x0000
        /*0024*/ 	.byte	0x00, 0xf4, 0x21, 0x00


	//----- nvinfo : EIATTR_SPARSE_MMA_MASK
	.align		4
.L_13:
        /*0028*/ 	.byte	0x03, 0x50
        /*002a*/ 	.short	0x0000


	//----- nvinfo : EIATTR_MAXREG_COUNT
	.align		4
        /*002c*/ 	.byte	0x03, 0x1b
        /*002e*/ 	.short	0x00ff


	//----- nvinfo : EIATTR_EXIT_INSTR_OFFSETS
	.align		4
        /*0030*/ 	.byte	0x04, 0x1c
        /*0032*/ 	.short	(.L_15 - .L_14)


	//   ....[0]....
.L_14:
        /*0034*/ 	.word	0x00000170


	//   ....[1]....
        /*0038*/ 	.word	0x000001a0


	//----- nvinfo : EIATTR_REQNTID
	.align		4
.L_15:
        /*003c*/ 	.byte	0x04, 0x10
        /*003e*/ 	.short	(.L_17 - .L_16)
.L_16:
        /*0040*/ 	.word	0x00000020
        /*0044*/ 	.word	0x00000001
        /*0048*/ 	.word	0x00000001


	//----- nvinfo : EIATTR_CBANK_PARAM_SIZE
	.align		4
.L_17:
        /*004c*/ 	.byte	0x03, 0x19
        /*004e*/ 	.short	0x000c


	//----- nvinfo : EIATTR_PARAM_CBANK
	.align		4
        /*0050*/ 	.byte	0x04, 0x0a
        /*0052*/ 	.short	(.L_19 - .L_18)
	.align		4
.L_18:
        /*0054*/ 	.word	index@(.nv.constant0.triton_poi_fused__to_copy_41)
        /*0058*/ 	.short	0x0210
        /*005a*/ 	.short	0x000c


	//----- nvinfo : EIATTR_SW_WAR
	.align		4
.L_19:
        /*005c*/ 	.byte	0x04, 0x36
        /*005e*/ 	.short	(.L_21 - .L_20)
.L_20:
        /*0060*/ 	.word	0x00000008
.L_21:


//--------------------- .nv.callgraph             --------------------------
	.section	.nv.callgraph,"",@"SHT_CUDA_CALLGRAPH"
	.align	4
	.sectionentsize	8
	.align		4
        /*0000*/ 	.word	0x00000000
	.align		4
        /*0004*/ 	.word	0xffffffff
	.align		4
        /*0008*/ 	.word	0x00000000
	.align		4
        /*000c*/ 	.word	0xfffffffe
	.align		4
        /*0010*/ 	.word	0x00000000
	.align		4
        /*0014*/ 	.word	0xfffffffd
	.align		4
        /*0018*/ 	.word	0x00000000
	.align		4
        /*001c*/ 	.word	0xfffffffc


//--------------------- .text.triton_poi_fused__to_copy_41 --------------------------
	.section	.text.triton_poi_fused__to_copy_41,"ax",@progbits
	.align	128
        .global         triton_poi_fused__to_copy_41
        .type           triton_poi_fused__to_copy_41,@function
        .size           triton_poi_fused__to_copy_41,(.L_x_1 - triton_poi_fused__to_copy_41)
        .other          triton_poi_fused__to_copy_41,@"STO_CUDA_ENTRY STV_DEFAULT"
triton_poi_fused__to_copy_41:
.text.triton_poi_fused__to_copy_41:
[----:B------:R-:W0:Y:S02]  /*0000*/  LDC R1, c[0x0][0x28] ;  /* 0x00000a00ff017b82 */ /* 0x000e240000000800 */
[----:B------:R-:W1:Y:S01]  /*0010*/  S2R R0, SR_TID.X ;  /* 0x0000000000007919 */ /* 0x000e620000002100 */
[----:B------:R-:W-:Y:S01]  /*0020*/  IMAD.MOV.U32 R7, RZ, RZ, 0x3f000000 ;  /* 0x3f000000ff077424 */ /* 0x000fe200078e00ff */
[----:B------:R-:W2:Y:S01]  /*0030*/  S2R R5, SR_CTAID.X ;  /* 0x0000000000057919 */ /* 0x000ea20000002500 */
[----:B-1----:R-:W-:-:S05]  /*0040*/  IMAD.SHL.U32 R0, R0, 0x2, RZ ;  /* 0x0000000200007824 */ /* 0x002fca00078e00ff */
[----:B------:R-:W-:-:S05]  /*0050*/  LOP3.LUT R0, R0, 0x3e, RZ, 0xc0, !PT ;  /* 0x0000003e00007812 */ /* 0x000fca00078ec0ff */
[----:B--2---:R-:W-:-:S05]  /*0060*/  IMAD R5, R5, 0x40, R0 ;  /* 0x0000004005057824 */ /* 0x004fca00078e0200 */
[----:B------:R-:W-:Y:S02]  /*0070*/  IADD3 R0, R5, 0x1, RZ ;  /* 0x0000000105007810 */ /* 0x000fe40007ffe0ff */
[----:B------:R-:W-:Y:S02]  /*0080*/  I2FP.F32.S32 R2, R5 ;  /* 0x0000000500027245 */ /* 0x000fe40000201400 */
[----:B------:R-:W-:Y:S02]  /*0090*/  I2FP.F32.S32 R0, R0 ;  /* 0x0000000000007245 */ /* 0x000fe40000201400 */
[----:B------:R-:W-:Y:S01]  /*00a0*/  ISETP.GE.AND P0, PT, R5, 0x40, PT ;  /* 0x000000400500780c */ /* 0x000fe20003f06270 */
[----:B------:R-:W-:Y:S02]  /*00b0*/  FADD R2, R2, 0.5 ;  /* 0x3f00000002027421 */ /* 0x000fe40000000000 */
[----:B------:R-:W-:Y:S02]  /*00c0*/  FADD R0, R0, 0.5 ;  /* 0x3f00000000007421 */ /* 0x000fe40000000000 */
[----:B------:R-:W-:-:S02]  /*00d0*/  FFMA R4, R2, R7, -0.5 ;  /* 0xbf00000002047423 */ /* 0x000fc40000000007 */
[----:B------:R-:W1:Y:S01]  /*00e0*/  LDC.64 R2, c[0x0][0x210] ;  /* 0x00008400ff027b82 */ /* 0x000e620000000a00 */
[----:B------:R-:W-:Y:S02]  /*00f0*/  FFMA R0, R0, R7, -0.5 ;  /* 0xbf00000000007423 */ /* 0x000fe40000000007 */
[----:B------:R-:W-:-:S03]  /*0100*/  FMNMX R4, RZ, R4, !PT ;  /* 0x00000004ff047209 */ /* 0x000fc60007800000 */
[----:B------:R-:W-:-:S03]  /*0110*/  FMNMX R0, RZ, R0, !PT ;  /* 0x00000000ff007209 */ /* 0x000fc60007800000 */
[----:B------:R-:W2:Y:S08]  /*0120*/  F2I.TRUNC.NTZ R4, R4 ;  /* 0x0000000400047305 */ /* 0x000eb0000020f100 */
[----:B------:R-:W3:Y:S01]  /*0130*/  F2I.TRUNC.NTZ R6, R0 ;  /* 0x0000000000067305 */ /* 0x000ee2000020f100 */
[----:B-1----:R-:W-:Y:S01]  /*0140*/  IMAD.WIDE R2, R5, 0x8, R2 ;  /* 0x0000000805027825 */ /* 0x002fe200078e0202 */
[----:B--2---:R-:W-:-:S02]  /*0150*/  SHF.R.S32.HI R5, RZ, 0x1f, R4 ;  /* 0x0000001fff057819 */ /* 0x004fc40000011404 */
[----:B---3--:R-:W-:Y:S01]  /*0160*/  SHF.R.S32.HI R7, RZ, 0x1f, R6 ;  /* 0x0000001fff077819 */ /* 0x008fe20000011406 */
[----:B------:R-:W-:Y:S06]  /*0170*/  @P0 EXIT ;  /* 0x000000000000094d */ /* 0x000fec0003800000 */
[----:B------:R-:W-:Y:S02]  /*0180*/  ULDC.64 UR4, c[0x0][0x208] ;  /* 0x0000820000047ab9 */ /* 0x000fe40000000a00 */
[----:B------:R-:W-:Y:S01]  /*0190*/  STG.E.128 desc[UR4][R2.64], R4 ;  /* 0x0000000402007986 */ /* 0x000fe2000c101d04 */
[----:B------:R-:W-:Y:S05]  /*01a0*/  EXIT ;  /* 0x000000000000794d */ /* 0x000fea0003800000 */
.L_x_0:
[----:B------:R-:W-:-:S00]  /*01b0*/  BRA `(.L_x_0) ;  /* 0xfffffffc00fc7947 */ /* 0x000fc0000383ffff */
[----:B------:R-:W-:-:S00]  /*01c0*/  NOP ;  /* 0x0000000000007918 */ /* 0x000fc00000000000 */
        /* <DEDUP_REMOVED lines=11> */
.L_x_1:


//--------------------- .nv.constant0.triton_poi_fused__to_copy_41 --------------------------
	.section	.nv.constant0.triton_poi_fused__to_copy_41,"a",@progbits
	.sectionflags	@""
	.align	4
.nv.constant0.triton_poi_fused__to_copy_41:
	.zero		540
